//
// Generated by NVIDIA NVVM Compiler
//
// Compiler Build ID: CL-36424714
// Cuda compilation tools, release 13.0, V13.0.88
// Based on NVVM 20.0.0
//

.version 9.0
.target sm_100
.address_size 64

	// .globl	_Z9TransposePiS_
// _ZZ11TransposeV2PiS_E13shared_memory has been demoted

.visible .entry _Z9TransposePiS_(
	.param .u64 .ptr .align 1 _Z9TransposePiS__param_0,
	.param .u64 .ptr .align 1 _Z9TransposePiS__param_1
)
{
	.reg .pred 	%p<4>;
	.reg .b32 	%r<23>;
	.reg .b64 	%rd<15>;

	ld.param.u64 	%rd1, [_Z9TransposePiS__param_0];
	ld.param.u64 	%rd2, [_Z9TransposePiS__param_1];
	mov.u32 	%r3, %ctaid.x;
	shl.b32 	%r4, %r3, 5;
	mov.u32 	%r5, %tid.x;
	add.s32 	%r1, %r4, %r5;
	mov.u32 	%r6, %ctaid.y;
	shl.b32 	%r7, %r6, 5;
	mov.u32 	%r8, %tid.y;
	add.s32 	%r9, %r7, %r8;
	setp.gt.s32 	%p1, %r1, 1023;
	setp.gt.u32 	%p2, %r9, 1023;
	or.pred  	%p3, %p1, %p2;
	@%p3 bra 	$L__BB0_2;
	cvta.to.global.u64 	%rd3, %rd2;
	cvta.to.global.u64 	%rd4, %rd1;
	mov.u32 	%r10, %nctaid.x;
	shl.b32 	%r11, %r10, 5;
	mad.lo.s32 	%r12, %r1, %r11, %r9;
	mad.lo.s32 	%r13, %r9, %r11, %r1;
	mul.wide.s32 	%rd5, %r13, 4;
	add.s64 	%rd6, %rd3, %rd5;
	ld.global.u32 	%r14, [%rd6];
	mul.wide.s32 	%rd7, %r12, 4;
	add.s64 	%rd8, %rd4, %rd7;
	st.global.u32 	[%rd8], %r14;
	shl.b32 	%r15, %r10, 8;
	add.s32 	%r16, %r13, %r15;
	mul.wide.s32 	%rd9, %r16, 4;
	add.s64 	%rd10, %rd3, %rd9;
	ld.global.u32 	%r17, [%rd10];
	st.global.u32 	[%rd8+32], %r17;
	shl.b32 	%r18, %r10, 9;
	add.s32 	%r19, %r13, %r18;
	mul.wide.s32 	%rd11, %r19, 4;
	add.s64 	%rd12, %rd3, %rd11;
	ld.global.u32 	%r20, [%rd12];
	st.global.u32 	[%rd8+64], %r20;
	add.s32 	%r21, %r19, %r15;
	mul.wide.s32 	%rd13, %r21, 4;
	add.s64 	%rd14, %rd3, %rd13;
	ld.global.u32 	%r22, [%rd14];
	st.global.u32 	[%rd8+96], %r22;
$L__BB0_2:
	ret;

}
	// .globl	_Z11TransposeV2PiS_
.visible .entry _Z11TransposeV2PiS_(
	.param .u64 .ptr .align 1 _Z11TransposeV2PiS__param_0,
	.param .u64 .ptr .align 1 _Z11TransposeV2PiS__param_1
)
{
	.reg .pred 	%p<4>;
	.reg .b32 	%r<40>;
	.reg .b32 	%f<9>;
	.reg .b64 	%rd<21>;
	// demoted variable
	.shared .align 4 .b8 _ZZ11TransposeV2PiS_E13shared_memory[4224];
	ld.param.u64 	%rd1, [_Z11TransposeV2PiS__param_0];
	ld.param.u64 	%rd2, [_Z11TransposeV2PiS__param_1];
	mov.u32 	%r7, %ctaid.x;
	shl.b32 	%r1, %r7, 5;
	mov.u32 	%r2, %tid.x;
	add.s32 	%r3, %r1, %r2;
	mov.u32 	%r8, %ctaid.y;
	shl.b32 	%r4, %r8, 5;
	mov.u32 	%r5, %tid.y;
	add.s32 	%r9, %r4, %r5;
	setp.gt.s32 	%p1, %r3, 1023;
	setp.gt.u32 	%p2, %r9, 1023;
	or.pred  	%p3, %p1, %p2;
	@%p3 bra 	$L__BB1_2;
	cvta.to.global.u64 	%rd3, %rd1;
	cvta.to.global.u64 	%rd4, %rd2;
	mov.u32 	%r10, %nctaid.x;
	shl.b32 	%r11, %r10, 5;
	shl.b32 	%r12, %r2, 2;
	mov.u32 	%r13, _ZZ11TransposeV2PiS_E13shared_memory;
	add.s32 	%r14, %r13, %r12;
	mad.lo.s32 	%r15, %r9, %r11, %r3;
	mul.wide.s32 	%rd5, %r15, 4;
	add.s64 	%rd6, %rd4, %rd5;
	ld.global.u32 	%r16, [%rd6];
	cvt.rn.f32.s32 	%f1, %r16;
	mad.lo.s32 	%r17, %r5, 132, %r14;
	st.shared.f32 	[%r17], %f1;
	shl.b32 	%r18, %r10, 8;
	add.s32 	%r19, %r15, %r18;
	mul.wide.s32 	%rd7, %r19, 4;
	add.s64 	%rd8, %rd4, %rd7;
	ld.global.u32 	%r20, [%rd8];
	cvt.rn.f32.s32 	%f2, %r20;
	st.shared.f32 	[%r17+1056], %f2;
	shl.b32 	%r21, %r10, 9;
	add.s32 	%r22, %r15, %r21;
	mul.wide.s32 	%rd9, %r22, 4;
	add.s64 	%rd10, %rd4, %rd9;
	ld.global.u32 	%r23, [%rd10];
	cvt.rn.f32.s32 	%f3, %r23;
	st.shared.f32 	[%r17+2112], %f3;
	add.s32 	%r24, %r22, %r18;
	mul.wide.s32 	%rd11, %r24, 4;
	add.s64 	%rd12, %rd4, %rd11;
	ld.global.u32 	%r25, [%rd12];
	cvt.rn.f32.s32 	%f4, %r25;
	st.shared.f32 	[%r17+3168], %f4;
	bar.sync 	0;
	add.s32 	%r26, %r4, %r2;
	add.s32 	%r27, %r1, %r5;
	shl.b32 	%r28, %r2, 7;
	add.s32 	%r29, %r14, %r28;
	shl.b32 	%r30, %r5, 2;
	add.s32 	%r31, %r29, %r30;
	ld.shared.f32 	%f5, [%r31];
	cvt.rzi.s32.f32 	%r32, %f5;
	mad.lo.s32 	%r33, %r27, %r11, %r26;
	mul.wide.s32 	%rd13, %r33, 4;
	add.s64 	%rd14, %rd3, %rd13;
	st.global.u32 	[%rd14], %r32;
	ld.shared.f32 	%f6, [%r31+32];
	cvt.rzi.s32.f32 	%r34, %f6;
	add.s32 	%r35, %r33, %r18;
	mul.wide.s32 	%rd15, %r35, 4;
	add.s64 	%rd16, %rd3, %rd15;
	st.global.u32 	[%rd16], %r34;
	ld.shared.f32 	%f7, [%r31+64];
	cvt.rzi.s32.f32 	%r36, %f7;
	add.s32 	%r37, %r33, %r21;
	mul.wide.s32 	%rd17, %r37, 4;
	add.s64 	%rd18, %rd3, %rd17;
	st.global.u32 	[%rd18], %r36;
	ld.shared.f32 	%f8, [%r31+96];
	cvt.rzi.s32.f32 	%r38, %f8;
	add.s32 	%r39, %r37, %r18;
	mul.wide.s32 	%rd19, %r39, 4;
	add.s64 	%rd20, %rd3, %rd19;
	st.global.u32 	[%rd20], %r38;
$L__BB1_2:
	ret;

}


// ===== COMPILED SASS (sm_100) =====

	.target	sm_100

	.elftype	@"ET_EXEC"


//--------------------- .note.nv.tkinfo           --------------------------
	.section	.note.nv.tkinfo,"",@"SHT_NOTE"
	.sectionflags	@"SHF_NOTE_NV_TKINFO"
	.tkinfo
        /*0018*/ 	.word	0x00000002
        /*0030*/ 	.string	""
        /*0030*/ 	.string	"ptxas"
        /*0030*/ 	.string	"Cuda compilation tools, release 13.0, V13.0.88"
        /*0030*/ 	.string	"Build cuda_13.0.r13.0/compiler.36424714_0"
        /*0030*/ 	.string	"-arch sm_100 -m 64 "



//--------------------- .note.nv.cuinfo           --------------------------
	.section	.note.nv.cuinfo,"",@"SHT_NOTE"
	.sectionflags	@"SHF_NOTE_NV_CUINFO"
        /*0018*/ 	.short	0x0002
        /*001a*/ 	.short	0x0064
        /*001c*/ 	.short	0x0082
	.zero		2


//--------------------- .nv.info                  --------------------------
	.section	.nv.info,"",@"SHT_CUDA_INFO"
	.align	4


	//----- nvinfo : EIATTR_REGCOUNT
	.align		4
        /*0000*/ 	.byte	0x04, 0x2f
        /*0002*/ 	.short	(.L_1 - .L_0)
	.align		4
.L_0:
        /*0004*/ 	.word	index@(_Z9TransposePiS_)
        /*0008*/ 	.word	0x00000010


	//----- nvinfo : EIATTR_FRAME_SIZE
	.align		4
.L_1:
        /*000c*/ 	.byte	0x04, 0x11
        /*000e*/ 	.short	(.L_3 - .L_2)
	.align		4
.L_2:
        /*0010*/ 	.word	index@(_Z9TransposePiS_)
        /*0014*/ 	.word	0x00000000


	//----- nvinfo : EIATTR_REGCOUNT
	.align		4
.L_3:
        /*0018*/ 	.byte	0x04, 0x2f
        /*001a*/ 	.short	(.L_5 - .L_4)
	.align		4
.L_4:
        /*001c*/ 	.word	index@(_Z11TransposeV2PiS_)
        /*0020*/ 	.word	0x00000017


	//----- nvinfo : EIATTR_FRAME_SIZE
	.align		4
.L_5:
        /*0024*/ 	.byte	0x04, 0x11
        /*0026*/ 	.short	(.L_7 - .L_6)
	.align		4
.L_6:
        /*0028*/ 	.word	index@(_Z11TransposeV2PiS_)
        /*002c*/ 	.word	0x00000000


	//----- nvinfo : EIATTR_MIN_STACK_SIZE
	.align		4
.L_7:
        /*0030*/ 	.byte	0x04, 0x12
        /*0032*/ 	.short	(.L_9 - .L_8)
	.align		4
.L_8:
        /*0034*/ 	.word	index@(_Z11TransposeV2PiS_)
        /*0038*/ 	.word	0x00000000


	//----- nvinfo : EIATTR_MIN_STACK_SIZE
	.align		4
.L_9:
        /*003c*/ 	.byte	0x04, 0x12
        /*003e*/ 	.short	(.L_11 - .L_10)
	.align		4
.L_10:
        /*0040*/ 	.word	index@(_Z9TransposePiS_)
        /*0044*/ 	.word	0x00000000
.L_11:


//--------------------- .nv.compat                --------------------------
	.section	.nv.compat,"",@"SHT_CUDA_COMPAT_INFO"
	.align	4
        /*0000*/ 	.byte	0x02, 0x09, 0x00, 0x00, 0x02, 0x02, 0x01, 0x00, 0x02, 0x05, 0x05, 0x00, 0x03, 0x07, 0x01, 0x01
        /*0010*/ 	.byte	0x02, 0x03, 0x00, 0x00, 0x02, 0x06, 0x01, 0x00, 0x04, 0x0b, 0x08, 0x00, 0x09, 0x00, 0x00, 0x00
        /*0020*/ 	.byte	0x00, 0x00, 0x00, 0x00


//--------------------- .nv.info._Z11TransposeV2PiS_ --------------------------
	.section	.nv.info._Z11TransposeV2PiS_,"",@"SHT_CUDA_INFO"
	.sectionflags	@""
	.align	4


	//----- nvinfo : EIATTR_CUDA_API_VERSION
	.align		4
        /*0000*/ 	.byte	0x04, 0x37
        /*0002*/ 	.short	(.L_13 - .L_12)
.L_12:
        /*0004*/ 	.word	0x00000082


	//----- nvinfo : EIATTR_KPARAM_INFO
	.align		4
.L_13:
        /*0008*/ 	.byte	0x04, 0x17
        /*000a*/ 	.short	(.L_15 - .L_14)
.L_14:
        /*000c*/ 	.word	0x00000000
        /*0010*/ 	.short	0x0001
        /*0012*/ 	.short	0x0008
        /*0014*/ 	.byte	0x00, 0xf5, 0x21, 0x00


	//----- nvinfo : EIATTR_KPARAM_INFO
	.align		4
.L_15:
        /*0018*/ 	.byte	0x04, 0x17
        /*001a*/ 	.short	(.L_17 - .L_16)
.L_16:
        /*001c*/ 	.word	0x00000000
        /*0020*/ 	.short	0x0000
        /*0022*/ 	.short	0x0000
        /*0024*/ 	.byte	0x00, 0xf5, 0x21, 0x00


	//----- nvinfo : EIATTR_SPARSE_MMA_MASK
	.align		4
.L_17:
        /*0028*/ 	.byte	0x03, 0x50
        /*002a*/ 	.short	0x0000


	//----- nvinfo : EIATTR_MAXREG_COUNT
	.align		4
        /*002c*/ 	.byte	0x03, 0x1b
        /*002e*/ 	.short	0x00ff


	//----- nvinfo : EIATTR_NUM_BARRIERS
	.align		4
        /*0030*/ 	.byte	0x02, 0x4c
        /*0032*/ 	.byte	0x01
	.zero		1


	//----- nvinfo : EIATTR_MERCURY_ISA_VERSION
	.align		4
        /*0034*/ 	.byte	0x03, 0x5f
        /*0036*/ 	.short	0x0101


	//----- nvinfo : EIATTR_VRC_CTA_INIT_COUNT
	.align		4
        /*0038*/ 	.byte	0x02, 0x4a
	.zero		1
	.zero		1


	//----- nvinfo : EIATTR_EXIT_INSTR_OFFSETS
	.align		4
        /*003c*/ 	.byte	0x04, 0x1c
        /*003e*/ 	.short	(.L_19 - .L_18)


	//   ....[0]....
.L_18:
        /*0040*/ 	.word	0x00000090


	//   ....[1]....
        /*0044*/ 	.word	0x00000410


	//----- nvinfo : EIATTR_CBANK_PARAM_SIZE
	.align		4
.L_19:
        /*0048*/ 	.byte	0x03, 0x19
        /*004a*/ 	.short	0x0010


	//----- nvinfo : EIATTR_PARAM_CBANK
	.align		4
        /*004c*/ 	.byte	0x04, 0x0a
        /*004e*/ 	.short	(.L_21 - .L_20)
	.align		4
.L_20:
        /*0050*/ 	.word	index@(.nv.constant0._Z11TransposeV2PiS_)
        /*0054*/ 	.short	0x0380
        /*0056*/ 	.short	0x0010


	//----- nvinfo : EIATTR_SW_WAR
	.align		4
.L_21:
        /*0058*/ 	.byte	0x04, 0x36
        /*005a*/ 	.short	(.L_23 - .L_22)
.L_22:
        /*005c*/ 	.word	0x00000008
.L_23:


//--------------------- .nv.info._Z9TransposePiS_ --------------------------
	.section	.nv.info._Z9TransposePiS_,"",@"SHT_CUDA_INFO"
	.sectionflags	@""
	.align	4


	//----- nvinfo : EIATTR_CUDA_API_VERSION
	.align		4
        /*0000*/ 	.byte	0x04, 0x37
        /*0002*/ 	.short	(.L_25 - .L_24)
.L_24:
        /*0004*/ 	.word	0x00000082


	//----- nvinfo : EIATTR_KPARAM_INFO
	.align		4
.L_25:
        /*0008*/ 	.byte	0x04, 0x17
        /*000a*/ 	.short	(.L_27 - .L_26)
.L_26:
        /*000c*/ 	.word	0x00000000
        /*0010*/ 	.short	0x0001
        /*0012*/ 	.short	0x0008
        /*0014*/ 	.byte	0x00, 0xf5, 0x21, 0x00


	//----- nvinfo : EIATTR_KPARAM_INFO
	.align		4
.L_27:
        /*0018*/ 	.byte	0x04, 0x17
        /*001a*/ 	.short	(.L_29 - .L_28)
.L_28:
        /*001c*/ 	.word	0x00000000
        /*0020*/ 	.short	0x0000
        /*0022*/ 	.short	0x0000
        /*0024*/ 	.byte	0x00, 0xf5, 0x21, 0x00


	//----- nvinfo : EIATTR_SPARSE_MMA_MASK
	.align		4
.L_29:
        /*0028*/ 	.byte	0x03, 0x50
        /*002a*/ 	.short	0x0000


	//----- nvinfo : EIATTR_MAXREG_COUNT
	.align		4
        /*002c*/ 	.byte	0x03, 0x1b
        /*002e*/ 	.short	0x00ff


	//----- nvinfo : EIATTR_MERCURY_ISA_VERSION
	.align		4
        /*0030*/ 	.byte	0x03, 0x5f
        /*0032*/ 	.short	0x0101


	//----- nvinfo : EIATTR_VRC_CTA_INIT_COUNT
	.align		4
        /*0034*/ 	.byte	0x02, 0x4a
	.zero		1
	.zero		1


	//----- nvinfo : EIATTR_EXIT_INSTR_OFFSETS
	.align		4
        /*0038*/ 	.byte	0x04, 0x1c
        /*003a*/ 	.short	(.L_31 - .L_30)


	//   ....[0]....
.L_30:
        /*003c*/ 	.word	0x00000090


	//   ....[1]....
        /*0040*/ 	.word	0x00000210


	//----- nvinfo : EIATTR_CBANK_PARAM_SIZE
	.align		4
.L_31:
        /*0044*/ 	.byte	0x03, 0x19
        /*0046*/ 	.short	0x0010


	//----- nvinfo : EIATTR_PARAM_CBANK
	.align		4
        /*0048*/ 	.byte	0x04, 0x0a
        /*004a*/ 	.short	(.L_33 - .L_32)
	.align		4
.L_32:
        /*004c*/ 	.word	index@(.nv.constant0._Z9TransposePiS_)
        /*0050*/ 	.short	0x0380
        /*0052*/ 	.short	0x0010


	//----- nvinfo : EIATTR_SW_WAR
	.align		4
.L_33:
        /*0054*/ 	.byte	0x04, 0x36
        /*0056*/ 	.short	(.L_35 - .L_34)
.L_34:
        /*0058*/ 	.word	0x00000008
.L_35:


//--------------------- .nv.callgraph             --------------------------
	.section	.nv.callgraph,"",@"SHT_CUDA_CALLGRAPH"
	.align	4
	.sectionentsize	8
	.align		4
        /*0000*/ 	.word	0x00000000
	.align		4
        /*0004*/ 	.word	0xffffffff
	.align		4
        /*0008*/ 	.word	0x00000000
	.align		4
        /*000c*/ 	.word	0xfffffffe
	.align		4
        /*0010*/ 	.word	0x00000000
	.align		4
        /*0014*/ 	.word	0xfffffffd
	.align		4
        /*0018*/ 	.word	0x00000000
	.align		4
        /*001c*/ 	.word	0xfffffffc


//--------------------- .text._Z11TransposeV2PiS_ --------------------------
	.section	.text._Z11TransposeV2PiS_,"ax",@progbits
	.align	128
        .global         _Z11TransposeV2PiS_
        .type           _Z11TransposeV2PiS_,@function
        .size           _Z11TransposeV2PiS_,(.L_x_2 - _Z11TransposeV2PiS_)
        .other          _Z11TransposeV2PiS_,@"STO_CUDA_ENTRY STV_DEFAULT"
_Z11TransposeV2PiS_:
.text._Z11TransposeV2PiS_:
[----:B------:R-:W-:Y:S01]  /*0000*/  LDC R1, c[0x0][0x37c] ;  /* 0x0000df00ff017b82 */ /* 0x000fe20000000800 */
[----:B------:R-:W0:Y:S01]  /*0010*/  S2R R0, SR_CTAID.Y ;  /* 0x0000000000007919 */ /* 0x000e220000002600 */
[----:B------:R-:W0:Y:S01]  /*0020*/  S2R R5, SR_TID.Y ;  /* 0x0000000000057919 */ /* 0x000e220000002200 */
[----:B------:R-:W1:Y:S01]  /*0030*/  S2R R6, SR_CTAID.X ;  /* 0x0000000000067919 */ /* 0x000e620000002500 */
[----:B------:R-:W1:Y:S01]  /*0040*/  S2R R7, SR_TID.X ;  /* 0x0000000000077919 */ /* 0x000e620000002100 */
[----:B0-----:R-:W-:-:S04]  /*0050*/  LEA R10, R0, R5, 0x5 ;  /* 0x00000005000a7211 */ /* 0x001fc800078e28ff */
[----:B------:R-:W-:Y:S02]  /*0060*/  ISETP.GT.U32.AND P0, PT, R10, 0x3ff, PT ;  /* 0x000003ff0a00780c */ /* 0x000fe40003f04070 */
[----:B-1----:R-:W-:-:S04]  /*0070*/  LEA R9, R6, R7, 0x5 ;  /* 0x0000000706097211 */ /* 0x002fc800078e28ff */
[----:B------:R-:W-:-:S13]  /*0080*/  ISETP.GT.OR P0, PT, R9, 0x3ff, P0 ;  /* 0x000003ff0900780c */ /* 0x000fda0000704670 */
[----:B------:R-:W-:Y:S05]  /*0090*/  @P0 EXIT ;  /* 0x000000000000094d */ /* 0x000fea0003800000 */
[----:B------:R-:W0:Y:S01]  /*00a0*/  LDC R4, c[0x0][0x370] ;  /* 0x0000dc00ff047b82 */ /* 0x000e220000000800 */
[----:B------:R-:W1:Y:S07]  /*00b0*/  LDCU.64 UR6, c[0x0][0x358] ;  /* 0x00006b00ff0677ac */ /* 0x000e6e0008000a00 */
[----:B------:R-:W2:Y:S01]  /*00c0*/  LDC.64 R2, c[0x0][0x388] ;  /* 0x0000e200ff027b82 */ /* 0x000ea20000000a00 */
[----:B0-----:R-:W-:-:S04]  /*00d0*/  IMAD.SHL.U32 R8, R4, 0x20, RZ ;  /* 0x0000002004087824 */ /* 0x001fc800078e00ff */
[----:B------:R-:W-:-:S04]  /*00e0*/  IMAD R9, R10, R8, R9 ;  /* 0x000000080a097224 */ /* 0x000fc800078e0209 */
[C---:B------:R-:W-:Y:S01]  /*00f0*/  IMAD R13, R4.reuse, 0x100, R9 ;  /* 0x00000100040d7824 */ /* 0x040fe200078e0209 */
[----:B------:R-:W-:Y:S01]  /*0100*/  LEA R15, R4, R9, 0x9 ;  /* 0x00000009040f7211 */ /* 0x000fe200078e48ff */
[----:B--2---:R-:W-:-:S03]  /*0110*/  IMAD.WIDE R10, R9, 0x4, R2 ;  /* 0x00000004090a7825 */ /* 0x004fc600078e0202 */
[----:B------:R-:W-:Y:S01]  /*0120*/  LEA R17, R4, R15, 0x8 ;  /* 0x0000000f04117211 */ /* 0x000fe200078e40ff */
[--C-:B------:R-:W-:Y:S02]  /*0130*/  IMAD.WIDE R12, R13, 0x4, R2.reuse ;  /* 0x000000040d0c7825 */ /* 0x100fe400078e0202 */
[----:B-1----:R-:W2:Y:S02]  /*0140*/  LDG.E R10, desc[UR6][R10.64] ;  /* 0x000000060a0a7981 */ /* 0x002ea4000c1e1900 */
[--C-:B------:R-:W-:Y:S02]  /*0150*/  IMAD.WIDE R14, R15, 0x4, R2.reuse ;  /* 0x000000040f0e7825 */ /* 0x100fe400078e0202 */
[----:B------:R-:W3:Y:S02]  /*0160*/  LDG.E R12, desc[UR6][R12.64] ;  /* 0x000000060c0c7981 */ /* 0x000ee4000c1e1900 */
[----:B------:R-:W-:Y:S02]  /*0170*/  IMAD.WIDE R2, R17, 0x4, R2 ;  /* 0x0000000411027825 */ /* 0x000fe400078e0202 */
[----:B------:R-:W4:Y:S04]  /*0180*/  LDG.E R14, desc[UR6][R14.64] ;  /* 0x000000060e0e7981 */ /* 0x000f28000c1e1900 */
[----:B------:R-:W5:Y:S01]  /*0190*/  LDG.E R2, desc[UR6][R2.64] ;  /* 0x0000000602027981 */ /* 0x000f62000c1e1900 */
[----:B------:R-:W0:Y:S01]  /*01a0*/  S2UR UR5, SR_CgaCtaId ;  /* 0x00000000000579c3 */ /* 0x000e220000008800 */
[----:B------:R-:W-:-:S02]  /*01b0*/  UMOV UR4, 0x400 ;  /* 0x0000040000047882 */ /* 0x000fc40000000000 */
[----:B0-----:R-:W-:-:S06]  /*01c0*/  ULEA UR4, UR5, UR4, 0x18 ;  /* 0x0000000405047291 */ /* 0x001fcc000f8ec0ff */
[----:B------:R-:W-:-:S05]  /*01d0*/  LEA R16, R7, UR4, 0x2 ;  /* 0x0000000407107c11 */ /* 0x000fca000f8e10ff */
[----:B------:R-:W-:Y:S01]  /*01e0*/  IMAD R18, R5, 0x84, R16 ;  /* 0x0000008405127824 */ /* 0x000fe200078e0210 */
[----:B------:R-:W-:-:S05]  /*01f0*/  LEA R16, R7, R16, 0x7 ;  /* 0x0000001007107211 */ /* 0x000fca00078e38ff */
[----:B------:R-:W-:Y:S01]  /*0200*/  IMAD R16, R5, 0x4, R16 ;  /* 0x0000000405107824 */ /* 0x000fe200078e0210 */
[----:B------:R-:W-:Y:S02]  /*0210*/  LEA R7, R0, R7, 0x5 ;  /* 0x0000000700077211 */ /* 0x000fe400078e28ff */
[----:B------:R-:W-:-:S05]  /*0220*/  LEA R5, R6, R5, 0x5 ;  /* 0x0000000506057211 */ /* 0x000fca00078e28ff */
[----:B------:R-:W-:-:S05]  /*0230*/  IMAD R5, R8, R5, R7 ;  /* 0x0000000508057224 */ /* 0x000fca00078e0207 */
[C---:B------:R-:W-:Y:S02]  /*0240*/  LEA R7, R4.reuse, R5, 0x8 ;  /* 0x0000000504077211 */ /* 0x040fe400078e40ff */
[----:B--2---:R-:W-:Y:S02]  /*0250*/  I2FP.F32.S32 R9, R10 ;  /* 0x0000000a00097245 */ /* 0x004fe40000201400 */
[----:B---3--:R-:W-:Y:S02]  /*0260*/  I2FP.F32.S32 R11, R12 ;  /* 0x0000000c000b7245 */ /* 0x008fe40000201400 */
[----:B----4-:R-:W-:Y:S02]  /*0270*/  I2FP.F32.S32 R13, R14 ;  /* 0x0000000e000d7245 */ /* 0x010fe40000201400 */
[----:B-----5:R-:W-:Y:S01]  /*0280*/  I2FP.F32.S32 R15, R2 ;  /* 0x00000002000f7245 */ /* 0x020fe20000201400 */
[----:B------:R0:W-:Y:S01]  /*0290*/  STS [R18], R9 ;  /* 0x0000000912007388 */ /* 0x0001e20000000800 */
[----:B------:R-:W1:Y:S03]  /*02a0*/  LDC.64 R2, c[0x0][0x380] ;  /* 0x0000e000ff027b82 */ /* 0x000e660000000a00 */
[----:B------:R-:W-:Y:S04]  /*02b0*/  STS [R18+0x420], R11 ;  /* 0x0004200b12007388 */ /* 0x000fe80000000800 */
[----:B------:R-:W-:Y:S04]  /*02c0*/  STS [R18+0x840], R13 ;  /* 0x0008400d12007388 */ /* 0x000fe80000000800 */
[----:B------:R2:W-:Y:S01]  /*02d0*/  STS [R18+0xc60], R15 ;  /* 0x000c600f12007388 */ /* 0x0005e20000000800 */
[----:B------:R-:W-:Y:S06]  /*02e0*/  BAR.SYNC.DEFER_BLOCKING 0x0 ;  /* 0x0000000000007b1d */ /* 0x000fec0000010000 */
[----:B------:R-:W3:Y:S04]  /*02f0*/  LDS R10, [R16] ;  /* 0x00000000100a7984 */ /* 0x000ee80000000800 */
[----:B------:R-:W4:Y:S04]  /*0300*/  LDS R12, [R16+0x20] ;  /* 0x00002000100c7984 */ /* 0x000f280000000800 */
[----:B------:R-:W5:Y:S04]  /*0310*/  LDS R14, [R16+0x40] ;  /* 0x00004000100e7984 */ /* 0x000f680000000800 */
[----:B------:R-:W5:Y:S01]  /*0320*/  LDS R20, [R16+0x60] ;  /* 0x0000600010147984 */ /* 0x000f620000000800 */
[----:B0-----:R-:W-:-:S02]  /*0330*/  IMAD R9, R4, 0x200, R5 ;  /* 0x0000020004097824 */ /* 0x001fc400078e0205 */
[----:B-1----:R-:W-:-:S03]  /*0340*/  IMAD.WIDE R6, R7, 0x4, R2 ;  /* 0x0000000407067825 */ /* 0x002fc600078e0202 */
[----:B--2---:R-:W-:Y:S01]  /*0350*/  LEA R15, R4, R9, 0x8 ;  /* 0x00000009040f7211 */ /* 0x004fe200078e40ff */
[----:B------:R-:W-:-:S04]  /*0360*/  IMAD.WIDE R4, R5, 0x4, R2 ;  /* 0x0000000405047825 */ /* 0x000fc800078e0202 */
[----:B------:R-:W-:-:S04]  /*0370*/  IMAD.WIDE R8, R9, 0x4, R2 ;  /* 0x0000000409087825 */ /* 0x000fc800078e0202 */
[----:B------:R-:W-:Y:S01]  /*0380*/  IMAD.WIDE R2, R15, 0x4, R2 ;  /* 0x000000040f027825 */ /* 0x000fe200078e0202 */
[----:B---3--:R-:W0:Y:S08]  /*0390*/  F2I.TRUNC.NTZ R17, R10 ;  /* 0x0000000a00117305 */ /* 0x008e30000020f100 */
[----:B----4-:R-:W1:Y:S08]  /*03a0*/  F2I.TRUNC.NTZ R19, R12 ;  /* 0x0000000c00137305 */ /* 0x010e70000020f100 */
[----:B-----5:R-:W2:Y:S08]  /*03b0*/  F2I.TRUNC.NTZ R11, R14 ;  /* 0x0000000e000b7305 */ /* 0x020eb0000020f100 */
[----:B------:R-:W3:Y:S01]  /*03c0*/  F2I.TRUNC.NTZ R13, R20 ;  /* 0x00000014000d7305 */ /* 0x000ee2000020f100 */
[----:B0-----:R-:W-:Y:S04]  /*03d0*/  STG.E desc[UR6][R4.64], R17 ;  /* 0x0000001104007986 */ /* 0x001fe8000c101906 */
[----:B-1----:R-:W-:Y:S04]  /*03e0*/  STG.E desc[UR6][R6.64], R19 ;  /* 0x0000001306007986 */ /* 0x002fe8000c101906 */
[----:B--2---:R-:W-:Y:S04]  /*03f0*/  STG.E desc[UR6][R8.64], R11 ;  /* 0x0000000b08007986 */ /* 0x004fe8000c101906 */
[----:B---3--:R-:W-:Y:S01]  /*0400*/  STG.E desc[UR6][R2.64], R13 ;  /* 0x0000000d02007986 */ /* 0x008fe2000c101906 */
[----:B------:R-:W-:Y:S05]  /*0410*/  EXIT ;  /* 0x000000000000794d */ /* 0x000fea0003800000 */
.L_x_0:
[----:B------:R-:W-:-:S00]  /*0420*/  BRA `(.L_x_0) ;  /* 0xfffffffc00fc7947 */ /* 0x000fc0000383ffff */
[----:B------:R-:W-:-:S00]  /*0430*/  NOP ;  /* 0x0000000000007918 */ /* 0x000fc00000000000 */
        /* <DEDUP_REMOVED lines=12> */
.L_x_2:


//--------------------- .text._Z9TransposePiS_    --------------------------
	.section	.text._Z9TransposePiS_,"ax",@progbits
	.align	128
        .global         _Z9TransposePiS_
        .type           _Z9TransposePiS_,@function
        .size           _Z9TransposePiS_,(.L_x_3 - _Z9TransposePiS_)
        .other          _Z9TransposePiS_,@"STO_CUDA_ENTRY STV_DEFAULT"
_Z9TransposePiS_:
.text._Z9TransposePiS_:
        /* <DEDUP_REMOVED lines=12> */
[----:B------:R-:W2:Y:S08]  /*00c0*/  LDC.64 R2, c[0x0][0x388] ;  /* 0x0000e200ff027b82 */ /* 0x000eb00000000a00 */
[----:B------:R-:W3:Y:S01]  /*00d0*/  LDC.64 R6, c[0x0][0x380] ;  /* 0x0000e000ff067b82 */ /* 0x000ee20000000a00 */
[----:B0-----:R-:W-:-:S05]  /*00e0*/  SHF.L.U32 R8, R12, 0x5, RZ ;  /* 0x000000050c087819 */ /* 0x001fca00000006ff */
[----:B------:R-:W-:-:S04]  /*00f0*/  IMAD R11, R9, R8, R0 ;  /* 0x00000008090b7224 */ /* 0x000fc800078e0200 */
[----:B--2---:R-:W-:-:S06]  /*0100*/  IMAD.WIDE R4, R11, 0x4, R2 ;  /* 0x000000040b047825 */ /* 0x004fcc00078e0202 */
[----:B-1----:R-:W2:Y:S01]  /*0110*/  LDG.E R5, desc[UR4][R4.64] ;  /* 0x0000000404057981 */ /* 0x002ea2000c1e1900 */
[----:B------:R-:W-:Y:S01]  /*0120*/  IMAD R9, R0, R8, R9 ;  /* 0x0000000800097224 */ /* 0x000fe200078e0209 */
[----:B------:R-:W-:-:S03]  /*0130*/  LEA R13, R12, R11, 0x8 ;  /* 0x0000000b0c0d7211 */ /* 0x000fc600078e40ff */
[----:B---3--:R-:W-:-:S04]  /*0140*/  IMAD.WIDE R6, R9, 0x4, R6 ;  /* 0x0000000409067825 */ /* 0x008fc800078e0206 */
[----:B------:R-:W-:Y:S01]  /*0150*/  IMAD.WIDE R8, R13, 0x4, R2 ;  /* 0x000000040d087825 */ /* 0x000fe200078e0202 */
[----:B--2---:R-:W-:Y:S05]  /*0160*/  STG.E desc[UR4][R6.64], R5 ;  /* 0x0000000506007986 */ /* 0x004fea000c101904 */
[----:B------:R-:W2:Y:S01]  /*0170*/  LDG.E R9, desc[UR4][R8.64] ;  /* 0x0000000408097981 */ /* 0x000ea2000c1e1900 */
[----:B------:R-:W-:-:S05]  /*0180*/  LEA R13, R12, R11, 0x9 ;  /* 0x0000000b0c0d7211 */ /* 0x000fca00078e48ff */
[--C-:B------:R-:W-:Y:S01]  /*0190*/  IMAD.WIDE R10, R13, 0x4, R2.reuse ;  /* 0x000000040d0a7825 */ /* 0x100fe200078e0202 */
[----:B------:R-:W-:Y:S01]  /*01a0*/  LEA R13, R12, R13, 0x8 ;  /* 0x0000000d0c0d7211 */ /* 0x000fe200078e40ff */
[----:B--2---:R-:W-:Y:S04]  /*01b0*/  STG.E desc[UR4][R6.64+0x20], R9 ;  /* 0x0000200906007986 */ /* 0x004fe8000c101904 */
[----:B------:R-:W2:Y:S01]  /*01c0*/  LDG.E R11, desc[UR4][R10.64] ;  /* 0x000000040a0b7981 */ /* 0x000ea2000c1e1900 */
[----:B------:R-:W-:-:S03]  /*01d0*/  IMAD.WIDE R2, R13, 0x4, R2 ;  /* 0x000000040d027825 */ /* 0x000fc600078e0202 */
[----:B--2---:R-:W-:Y:S04]  /*01e0*/  STG.E desc[UR4][R6.64+0x40], R11 ;  /* 0x0000400b06007986 */ /* 0x004fe8000c101904 */
[----:B------:R-:W2:Y:S04]  /*01f0*/  LDG.E R3, desc[UR4][R2.64] ;  /* 0x0000000402037981 */ /* 0x000ea8000c1e1900 */
[----:B--2---:R-:W-:Y:S01]  /*0200*/  STG.E desc[UR4][R6.64+0x60], R3 ;  /* 0x0000600306007986 */ /* 0x004fe2000c101904 */
[----:B------:R-:W-:Y:S05]  /*0210*/  EXIT ;  /* 0x000000000000794d */ /* 0x000fea0003800000 */
.L_x_1:
        /* <DEDUP_REMOVED lines=14> */
.L_x_3:


//--------------------- .nv.shared._Z11TransposeV2PiS_ --------------------------
	.section	.nv.shared._Z11TransposeV2PiS_,"aw",@nobits
	.sectionflags	@""
	.align	4
.nv.shared._Z11TransposeV2PiS_:
	.zero		5248


//--------------------- .nv.shared.reserved.0     --------------------------
	.section	.nv.shared.reserved.0,"aw",@nobits
	.weak		__nv_reservedSMEM_offset_0_alias
	.size		__nv_reservedSMEM_offset_0_alias, 0, 64
	.other		__nv_reservedSMEM_offset_0_alias,@"STO_CUDA_RESERVED_SHARED STV_DEFAULT"
__nv_reservedSMEM_offset_0_alias:
	.zero		0
	.zero		64


//--------------------- .nv.constant0._Z11TransposeV2PiS_ --------------------------
	.section	.nv.constant0._Z11TransposeV2PiS_,"a",@progbits
	.sectionflags	@""
	.align	4
.nv.constant0._Z11TransposeV2PiS_:
	.zero		912


//--------------------- .nv.constant0._Z9TransposePiS_ --------------------------
	.section	.nv.constant0._Z9TransposePiS_,"a",@progbits
	.sectionflags	@""
	.align	4
.nv.constant0._Z9TransposePiS_:
	.zero		912


//--------------------- SYMBOLS --------------------------

	.type		.nv.reservedSmem.offset0,@object
	.size		.nv.reservedSmem.offset0,0x4
	.type		.nv.reservedSmem.cap,@object
	.size		.nv.reservedSmem.cap,0x4
